//
// Generated by NVIDIA NVVM Compiler
//
// Compiler Build ID: CL-36424714
// Cuda compilation tools, release 13.0, V13.0.88
// Based on NVVM 20.0.0
//

.version 9.0
.target sm_100
.address_size 64

	// .globl	prepareData

.visible .entry prepareData(
	.param .u64 .ptr .align 1 prepareData_param_0,
	.param .u64 .ptr .align 1 prepareData_param_1,
	.param .u64 .ptr .align 1 prepareData_param_2,
	.param .u64 .ptr .align 1 prepareData_param_3,
	.param .u32 prepareData_param_4,
	.param .f32 prepareData_param_5,
	.param .align 4 .b8 prepareData_param_6[12]
)
{
	.reg .pred 	%p<8>;
	.reg .b32 	%r<24>;
	.reg .b32 	%f<20>;
	.reg .b64 	%rd<15>;

	ld.param.f32 	%f4, [prepareData_param_6+8];
	ld.param.f32 	%f3, [prepareData_param_6+4];
	ld.param.f32 	%f2, [prepareData_param_6];
	ld.param.u64 	%rd1, [prepareData_param_0];
	ld.param.u64 	%rd2, [prepareData_param_1];
	ld.param.u64 	%rd3, [prepareData_param_2];
	ld.param.u64 	%rd4, [prepareData_param_3];
	ld.param.u32 	%r4, [prepareData_param_4];
	ld.param.f32 	%f1, [prepareData_param_5];
	mov.u32 	%r5, %ctaid.x;
	mov.u32 	%r6, %ntid.x;
	mov.u32 	%r7, %tid.x;
	mad.lo.s32 	%r1, %r5, %r6, %r7;
	mov.u32 	%r8, %ctaid.y;
	mov.u32 	%r9, %ntid.y;
	mov.u32 	%r10, %tid.y;
	mad.lo.s32 	%r11, %r8, %r9, %r10;
	mov.u32 	%r12, %ctaid.z;
	mov.u32 	%r13, %ntid.z;
	mov.u32 	%r14, %tid.z;
	mad.lo.s32 	%r3, %r12, %r13, %r14;
	setp.gt.s32 	%p1, %r1, 30;
	setp.gt.u32 	%p2, %r11, 30;
	setp.gt.u32 	%p3, %r3, 3;
	or.pred  	%p4, %p2, %p3;
	or.pred  	%p5, %p4, %p1;
	@%p5 bra 	$L__BB0_2;
	cvta.to.global.u64 	%rd5, %rd1;
	cvta.to.global.u64 	%rd6, %rd2;
	cvta.to.global.u64 	%rd7, %rd3;
	cvta.to.global.u64 	%rd8, %rd4;
	and.b32  	%r15, %r3, 1;
	setp.eq.b32 	%p6, %r15, 1;
	selp.b32 	%r16, 32, 1, %p6;
	add.s32 	%r17, %r16, %r1;
	setp.gt.u32 	%p7, %r3, 1;
	selp.b32 	%r18, 32, 1, %p7;
	add.s32 	%r19, %r18, %r11;
	mad.lo.s32 	%r20, %r19, 66, %r17;
	mul.wide.s32 	%rd9, %r20, 12;
	add.s64 	%rd10, %rd5, %rd9;
	ld.global.nc.f32 	%f5, [%rd10];
	ld.global.nc.f32 	%f6, [%rd10+4];
	ld.global.nc.f32 	%f7, [%rd10+8];
	add.s64 	%rd11, %rd6, %rd9;
	ld.global.nc.f32 	%f8, [%rd11];
	ld.global.nc.f32 	%f9, [%rd11+4];
	ld.global.nc.f32 	%f10, [%rd11+8];
	div.rn.f32 	%f11, %f8, %f2;
	div.rn.f32 	%f12, %f9, %f3;
	div.rn.f32 	%f13, %f10, %f4;
	mad.lo.s32 	%r21, %r11, 31, %r1;
	mad.lo.s32 	%r22, %r3, 2883, %r21;
	mad.lo.s32 	%r23, %r4, 11532, %r22;
	sub.f32 	%f14, %f5, %f1;
	mul.wide.s32 	%rd12, %r23, 4;
	add.s64 	%rd13, %rd7, %rd12;
	st.global.f32 	[%rd13], %f14;
	sub.f32 	%f15, %f11, %f1;
	add.s64 	%rd14, %rd8, %rd12;
	st.global.f32 	[%rd14], %f15;
	sub.f32 	%f16, %f6, %f1;
	st.global.f32 	[%rd13+3844], %f16;
	sub.f32 	%f17, %f12, %f1;
	st.global.f32 	[%rd14+3844], %f17;
	sub.f32 	%f18, %f7, %f1;
	st.global.f32 	[%rd13+7688], %f18;
	sub.f32 	%f19, %f13, %f1;
	st.global.f32 	[%rd14+7688], %f19;
$L__BB0_2:
	ret;

}
	// .globl	restoreImage
.visible .entry restoreImage(
	.param .u64 .ptr .align 1 restoreImage_param_0,
	.param .u64 .ptr .align 1 restoreImage_param_1,
	.param .u32 restoreImage_param_2,
	.param .u32 restoreImage_param_3,
	.param .f32 restoreImage_param_4,
	.param .f32 restoreImage_param_5,
	.param .f32 restoreImage_param_6,
	.param .f32 restoreImage_param_7
)
{
	.reg .pred 	%p<4>;
	.reg .b32 	%r<18>;
	.reg .b32 	%f<23>;
	.reg .b64 	%rd<11>;

	ld.param.u64 	%rd1, [restoreImage_param_0];
	ld.param.u64 	%rd2, [restoreImage_param_1];
	ld.param.u32 	%r3, [restoreImage_param_2];
	ld.param.u32 	%r4, [restoreImage_param_3];
	ld.param.f32 	%f1, [restoreImage_param_4];
	ld.param.f32 	%f2, [restoreImage_param_5];
	ld.param.f32 	%f3, [restoreImage_param_6];
	ld.param.f32 	%f4, [restoreImage_param_7];
	mov.u32 	%r5, %ctaid.x;
	mov.u32 	%r6, %ntid.x;
	mov.u32 	%r7, %tid.x;
	mad.lo.s32 	%r1, %r5, %r6, %r7;
	mov.u32 	%r8, %ctaid.y;
	mov.u32 	%r9, %ntid.y;
	mov.u32 	%r10, %tid.y;
	mad.lo.s32 	%r11, %r8, %r9, %r10;
	setp.gt.s32 	%p1, %r1, 30;
	setp.gt.u32 	%p2, %r11, 30;
	or.pred  	%p3, %p1, %p2;
	@%p3 bra 	$L__BB1_2;
	cvta.to.global.u64 	%rd3, %rd1;
	cvta.to.global.u64 	%rd4, %rd2;
	mad.lo.s32 	%r12, %r11, 31, %r1;
	mad.lo.s32 	%r13, %r4, 2883, %r12;
	mul.wide.s32 	%rd5, %r13, 4;
	add.s64 	%rd6, %rd3, %rd5;
	ld.global.nc.f32 	%f5, [%rd6];
	add.f32 	%f6, %f4, %f5;
	mul.f32 	%f7, %f1, %f6;
	mul.f32 	%f8, %f7, 0f437F0000;
	ld.global.nc.f32 	%f9, [%rd6+3844];
	add.f32 	%f10, %f4, %f9;
	mul.f32 	%f11, %f2, %f10;
	mul.f32 	%f12, %f11, 0f437F0000;
	ld.global.nc.f32 	%f13, [%rd6+7688];
	add.f32 	%f14, %f4, %f13;
	mul.f32 	%f15, %f3, %f14;
	mul.f32 	%f16, %f15, 0f437F0000;
	min.f32 	%f17, %f8, 0f437F0000;
	max.f32 	%f18, %f17, 0f00000000;
	min.f32 	%f19, %f12, 0f437F0000;
	max.f32 	%f20, %f19, 0f00000000;
	min.f32 	%f21, %f16, 0f437F0000;
	max.f32 	%f22, %f21, 0f00000000;
	cvt.rzi.u32.f32 	%r14, %f22;
	cvt.rzi.u32.f32 	%r15, %f20;
	cvt.rzi.u32.f32 	%r16, %f18;
	mul.lo.s32 	%r17, %r3, %r11;
	cvt.s64.s32 	%rd7, %r17;
	add.s64 	%rd8, %rd4, %rd7;
	mul.wide.s32 	%rd9, %r1, 3;
	add.s64 	%rd10, %rd8, %rd9;
	st.global.u8 	[%rd10], %r14;
	st.global.u8 	[%rd10+1], %r15;
	st.global.u8 	[%rd10+2], %r16;
$L__BB1_2:
	ret;

}


// ===== COMPILED SASS (sm_100) =====

	.target	sm_100

	.elftype	@"ET_EXEC"


//--------------------- .note.nv.tkinfo           --------------------------
	.section	.note.nv.tkinfo,"",@"SHT_NOTE"
	.sectionflags	@"SHF_NOTE_NV_TKINFO"
	.tkinfo
        /*0018*/ 	.word	0x00000002
        /*0030*/ 	.string	""
        /*0030*/ 	.string	"ptxas"
        /*0030*/ 	.string	"Cuda compilation tools, release 13.0, V13.0.88"
        /*0030*/ 	.string	"Build cuda_13.0.r13.0/compiler.36424714_0"
        /*0030*/ 	.string	"-arch sm_100 -m 64 "



//--------------------- .note.nv.cuinfo           --------------------------
	.section	.note.nv.cuinfo,"",@"SHT_NOTE"
	.sectionflags	@"SHF_NOTE_NV_CUINFO"
        /*0018*/ 	.short	0x0002
        /*001a*/ 	.short	0x0064
        /*001c*/ 	.short	0x0082
	.zero		2


//--------------------- .nv.info                  --------------------------
	.section	.nv.info,"",@"SHT_CUDA_INFO"
	.align	4


	//----- nvinfo : EIATTR_REGCOUNT
	.align		4
        /*0000*/ 	.byte	0x04, 0x2f
        /*0002*/ 	.short	(.L_1 - .L_0)
	.align		4
.L_0:
        /*0004*/ 	.word	index@(prepareData)
        /*0008*/ 	.word	0x00000019


	//----- nvinfo : EIATTR_FRAME_SIZE
	.align		4
.L_1:
        /*000c*/ 	.byte	0x04, 0x11
        /*000e*/ 	.short	(.L_3 - .L_2)
	.align		4
.L_2:
        /*0010*/ 	.word	index@($__internal_0_$__cuda_sm3x_div_rn_noftz_f32_slowpath)
        /*0014*/ 	.word	0x00000000


	//----- nvinfo : EIATTR_FRAME_SIZE
	.align		4
.L_3:
        /*0018*/ 	.byte	0x04, 0x11
        /*001a*/ 	.short	(.L_5 - .L_4)
	.align		4
.L_4:
        /*001c*/ 	.word	index@(prepareData)
        /*0020*/ 	.word	0x00000000


	//----- nvinfo : EIATTR_REGCOUNT
	.align		4
.L_5:
        /*0024*/ 	.byte	0x04, 0x2f
        /*0026*/ 	.short	(.L_7 - .L_6)
	.align		4
.L_6:
        /*0028*/ 	.word	index@(restoreImage)
        /*002c*/ 	.word	0x0000000e


	//----- nvinfo : EIATTR_FRAME_SIZE
	.align		4
.L_7:
        /*0030*/ 	.byte	0x04, 0x11
        /*0032*/ 	.short	(.L_9 - .L_8)
	.align		4
.L_8:
        /*0034*/ 	.word	index@(restoreImage)
        /*0038*/ 	.word	0x00000000


	//----- nvinfo : EIATTR_MIN_STACK_SIZE
	.align		4
.L_9:
        /*003c*/ 	.byte	0x04, 0x12
        /*003e*/ 	.short	(.L_11 - .L_10)
	.align		4
.L_10:
        /*0040*/ 	.word	index@(restoreImage)
        /*0044*/ 	.word	0x00000000


	//----- nvinfo : EIATTR_MIN_STACK_SIZE
	.align		4
.L_11:
        /*0048*/ 	.byte	0x04, 0x12
        /*004a*/ 	.short	(.L_13 - .L_12)
	.align		4
.L_12:
        /*004c*/ 	.word	index@(prepareData)
        /*0050*/ 	.word	0x00000000
.L_13:


//--------------------- .nv.compat                --------------------------
	.section	.nv.compat,"",@"SHT_CUDA_COMPAT_INFO"
	.align	4
        /*0000*/ 	.byte	0x02, 0x09, 0x00, 0x00, 0x02, 0x02, 0x01, 0x00, 0x02, 0x05, 0x05, 0x00, 0x03, 0x07, 0x01, 0x01
        /*0010*/ 	.byte	0x02, 0x03, 0x00, 0x00, 0x02, 0x06, 0x01, 0x00, 0x04, 0x0b, 0x08, 0x00, 0x01, 0x00, 0x00, 0x00
        /*0020*/ 	.byte	0x00, 0x00, 0x00, 0x00


//--------------------- .nv.info.restoreImage     --------------------------
	.section	.nv.info.restoreImage,"",@"SHT_CUDA_INFO"
	.sectionflags	@""
	.align	4


	//----- nvinfo : EIATTR_CUDA_API_VERSION
	.align		4
        /*0000*/ 	.byte	0x04, 0x37
        /*0002*/ 	.short	(.L_15 - .L_14)
.L_14:
        /*0004*/ 	.word	0x00000082


	//----- nvinfo : EIATTR_KPARAM_INFO
	.align		4
.L_15:
        /*0008*/ 	.byte	0x04, 0x17
        /*000a*/ 	.short	(.L_17 - .L_16)
.L_16:
        /*000c*/ 	.word	0x00000000
        /*0010*/ 	.short	0x0007
        /*0012*/ 	.short	0x0024
        /*0014*/ 	.byte	0x00, 0xf0, 0x11, 0x00


	//----- nvinfo : EIATTR_KPARAM_INFO
	.align		4
.L_17:
        /*0018*/ 	.byte	0x04, 0x17
        /*001a*/ 	.short	(.L_19 - .L_18)
.L_18:
        /*001c*/ 	.word	0x00000000
        /*0020*/ 	.short	0x0006
        /*0022*/ 	.short	0x0020
        /*0024*/ 	.byte	0x00, 0xf0, 0x11, 0x00


	//----- nvinfo : EIATTR_KPARAM_INFO
	.align		4
.L_19:
        /*0028*/ 	.byte	0x04, 0x17
        /*002a*/ 	.short	(.L_21 - .L_20)
.L_20:
        /*002c*/ 	.word	0x00000000
        /*0030*/ 	.short	0x0005
        /*0032*/ 	.short	0x001c
        /*0034*/ 	.byte	0x00, 0xf0, 0x11, 0x00


	//----- nvinfo : EIATTR_KPARAM_INFO
	.align		4
.L_21:
        /*0038*/ 	.byte	0x04, 0x17
        /*003a*/ 	.short	(.L_23 - .L_22)
.L_22:
        /*003c*/ 	.word	0x00000000
        /*0040*/ 	.short	0x0004
        /*0042*/ 	.short	0x0018
        /*0044*/ 	.byte	0x00, 0xf0, 0x11, 0x00


	//----- nvinfo : EIATTR_KPARAM_INFO
	.align		4
.L_23:
        /*0048*/ 	.byte	0x04, 0x17
        /*004a*/ 	.short	(.L_25 - .L_24)
.L_24:
        /*004c*/ 	.word	0x00000000
        /*0050*/ 	.short	0x0003
        /*0052*/ 	.short	0x0014
        /*0054*/ 	.byte	0x00, 0xf0, 0x11, 0x00


	//----- nvinfo : EIATTR_KPARAM_INFO
	.align		4
.L_25:
        /*0058*/ 	.byte	0x04, 0x17
        /*005a*/ 	.short	(.L_27 - .L_26)
.L_26:
        /*005c*/ 	.word	0x00000000
        /*0060*/ 	.short	0x0002
        /*0062*/ 	.short	0x0010
        /*0064*/ 	.byte	0x00, 0xf0, 0x11, 0x00


	//----- nvinfo : EIATTR_KPARAM_INFO
	.align		4
.L_27:
        /*0068*/ 	.byte	0x04, 0x17
        /*006a*/ 	.short	(.L_29 - .L_28)
.L_28:
        /*006c*/ 	.word	0x00000000
        /*0070*/ 	.short	0x0001
        /*0072*/ 	.short	0x0008
        /*0074*/ 	.byte	0x00, 0xf5, 0x21, 0x00


	//----- nvinfo : EIATTR_KPARAM_INFO
	.align		4
.L_29:
        /*0078*/ 	.byte	0x04, 0x17
        /*007a*/ 	.short	(.L_31 - .L_30)
.L_30:
        /*007c*/ 	.word	0x00000000
        /*0080*/ 	.short	0x0000
        /*0082*/ 	.short	0x0000
        /*0084*/ 	.byte	0x00, 0xf5, 0x21, 0x00


	//----- nvinfo : EIATTR_SPARSE_MMA_MASK
	.align		4
.L_31:
        /*0088*/ 	.byte	0x03, 0x50
        /*008a*/ 	.short	0x0000


	//----- nvinfo : EIATTR_MAXREG_COUNT
	.align		4
        /*008c*/ 	.byte	0x03, 0x1b
        /*008e*/ 	.short	0x00ff


	//----- nvinfo : EIATTR_MERCURY_ISA_VERSION
	.align		4
        /*0090*/ 	.byte	0x03, 0x5f
        /*0092*/ 	.short	0x0101


	//----- nvinfo : EIATTR_VRC_CTA_INIT_COUNT
	.align		4
        /*0094*/ 	.byte	0x02, 0x4a
	.zero		1
	.zero		1


	//----- nvinfo : EIATTR_EXIT_INSTR_OFFSETS
	.align		4
        /*0098*/ 	.byte	0x04, 0x1c
        /*009a*/ 	.short	(.L_33 - .L_32)


	//   ....[0]....
.L_32:
        /*009c*/ 	.word	0x000000b0


	//   ....[1]....
        /*00a0*/ 	.word	0x00000310


	//----- nvinfo : EIATTR_CBANK_PARAM_SIZE
	.align		4
.L_33:
        /*00a4*/ 	.byte	0x03, 0x19
        /*00a6*/ 	.short	0x0028


	//----- nvinfo : EIATTR_PARAM_CBANK
	.align		4
        /*00a8*/ 	.byte	0x04, 0x0a
        /*00aa*/ 	.short	(.L_35 - .L_34)
	.align		4
.L_34:
        /*00ac*/ 	.word	index@(.nv.constant0.restoreImage)
        /*00b0*/ 	.short	0x0380
        /*00b2*/ 	.short	0x0028


	//----- nvinfo : EIATTR_SW_WAR
	.align		4
.L_35:
        /*00b4*/ 	.byte	0x04, 0x36
        /*00b6*/ 	.short	(.L_37 - .L_36)
.L_36:
        /*00b8*/ 	.word	0x00000008
.L_37:


//--------------------- .nv.info.prepareData      --------------------------
	.section	.nv.info.prepareData,"",@"SHT_CUDA_INFO"
	.sectionflags	@""
	.align	4


	//----- nvinfo : EIATTR_CUDA_API_VERSION
	.align		4
        /*0000*/ 	.byte	0x04, 0x37
        /*0002*/ 	.short	(.L_39 - .L_38)
.L_38:
        /*0004*/ 	.word	0x00000082


	//----- nvinfo : EIATTR_KPARAM_INFO
	.align		4
.L_39:
        /*0008*/ 	.byte	0x04, 0x17
        /*000a*/ 	.short	(.L_41 - .L_40)
.L_40:
        /*000c*/ 	.word	0x00000000
        /*0010*/ 	.short	0x0006
        /*0012*/ 	.short	0x0028
        /*0014*/ 	.byte	0x00, 0xf0, 0x31, 0x00


	//----- nvinfo : EIATTR_KPARAM_INFO
	.align		4
.L_41:
        /*0018*/ 	.byte	0x04, 0x17
        /*001a*/ 	.short	(.L_43 - .L_42)
.L_42:
        /*001c*/ 	.word	0x00000000
        /*0020*/ 	.short	0x0005
        /*0022*/ 	.short	0x0024
        /*0024*/ 	.byte	0x00, 0xf0, 0x11, 0x00


	//----- nvinfo : EIATTR_KPARAM_INFO
	.align		4
.L_43:
        /*0028*/ 	.byte	0x04, 0x17
        /*002a*/ 	.short	(.L_45 - .L_44)
.L_44:
        /*002c*/ 	.word	0x00000000
        /*0030*/ 	.short	0x0004
        /*0032*/ 	.short	0x0020
        /*0034*/ 	.byte	0x00, 0xf0, 0x11, 0x00


	//----- nvinfo : EIATTR_KPARAM_INFO
	.align		4
.L_45:
        /*0038*/ 	.byte	0x04, 0x17
        /*003a*/ 	.short	(.L_47 - .L_46)
.L_46:
        /*003c*/ 	.word	0x00000000
        /*0040*/ 	.short	0x0003
        /*0042*/ 	.short	0x0018
        /*0044*/ 	.byte	0x00, 0xf5, 0x21, 0x00


	//----- nvinfo : EIATTR_KPARAM_INFO
	.align		4
.L_47:
        /*0048*/ 	.byte	0x04, 0x17
        /*004a*/ 	.short	(.L_49 - .L_48)
.L_48:
        /*004c*/ 	.word	0x00000000
        /*0050*/ 	.short	0x0002
        /*0052*/ 	.short	0x0010
        /*0054*/ 	.byte	0x00, 0xf5, 0x21, 0x00


	//----- nvinfo : EIATTR_KPARAM_INFO
	.align		4
.L_49:
        /*0058*/ 	.byte	0x04, 0x17
        /*005a*/ 	.short	(.L_51 - .L_50)
.L_50:
        /*005c*/ 	.word	0x00000000
        /*0060*/ 	.short	0x0001
        /*0062*/ 	.short	0x0008
        /*0064*/ 	.byte	0x00, 0xf5, 0x21, 0x00


	//----- nvinfo : EIATTR_KPARAM_INFO
	.align		4
.L_51:
        /*0068*/ 	.byte	0x04, 0x17
        /*006a*/ 	.short	(.L_53 - .L_52)
.L_52:
        /*006c*/ 	.word	0x00000000
        /*0070*/ 	.short	0x0000
        /*0072*/ 	.short	0x0000
        /*0074*/ 	.byte	0x00, 0xf5, 0x21, 0x00


	//----- nvinfo : EIATTR_SPARSE_MMA_MASK
	.align		4
.L_53:
        /*0078*/ 	.byte	0x03, 0x50
        /*007a*/ 	.short	0x0000


	//----- nvinfo : EIATTR_MAXREG_COUNT
	.align		4
        /*007c*/ 	.byte	0x03, 0x1b
        /*007e*/ 	.short	0x00ff


	//----- nvinfo : EIATTR_MERCURY_ISA_VERSION
	.align		4
        /*0080*/ 	.byte	0x03, 0x5f
        /*0082*/ 	.short	0x0101


	//----- nvinfo : EIATTR_VRC_CTA_INIT_COUNT
	.align		4
        /*0084*/ 	.byte	0x02, 0x4a
	.zero		1
	.zero		1


	//----- nvinfo : EIATTR_EXIT_INSTR_OFFSETS
	.align		4
        /*0088*/ 	.byte	0x04, 0x1c
        /*008a*/ 	.short	(.L_55 - .L_54)


	//   ....[0]....
.L_54:
        /*008c*/ 	.word	0x00000100


	//   ....[1]....
        /*0090*/ 	.word	0x000006a0


	//----- nvinfo : EIATTR_CRS_STACK_SIZE
	.align		4
.L_55:
        /*0094*/ 	.byte	0x04, 0x1e
        /*0096*/ 	.short	(.L_57 - .L_56)
.L_56:
        /*0098*/ 	.word	0x00000000


	//----- nvinfo : EIATTR_CBANK_PARAM_SIZE
	.align		4
.L_57:
        /*009c*/ 	.byte	0x03, 0x19
        /*009e*/ 	.short	0x0034


	//----- nvinfo : EIATTR_PARAM_CBANK
	.align		4
        /*00a0*/ 	.byte	0x04, 0x0a
        /*00a2*/ 	.short	(.L_59 - .L_58)
	.align		4
.L_58:
        /*00a4*/ 	.word	index@(.nv.constant0.prepareData)
        /*00a8*/ 	.short	0x0380
        /*00aa*/ 	.short	0x0034


	//----- nvinfo : EIATTR_SW_WAR
	.align		4
.L_59:
        /*00ac*/ 	.byte	0x04, 0x36
        /*00ae*/ 	.short	(.L_61 - .L_60)
.L_60:
        /*00b0*/ 	.word	0x00000008
.L_61:


//--------------------- .nv.callgraph             --------------------------
	.section	.nv.callgraph,"",@"SHT_CUDA_CALLGRAPH"
	.align	4
	.sectionentsize	8
	.align		4
        /*0000*/ 	.word	0x00000000
	.align		4
        /*0004*/ 	.word	0xffffffff
	.align		4
        /*0008*/ 	.word	0x00000000
	.align		4
        /*000c*/ 	.word	0xfffffffe
	.align		4
        /*0010*/ 	.word	0x00000000
	.align		4
        /*0014*/ 	.word	0xfffffffd
	.align		4
        /*0018*/ 	.word	0x00000000
	.align		4
        /*001c*/ 	.word	0xfffffffc


//--------------------- .text.restoreImage        --------------------------
	.section	.text.restoreImage,"ax",@progbits
	.align	128
        .global         restoreImage
        .type           restoreImage,@function
        .size           restoreImage,(.L_x_20 - restoreImage)
        .other          restoreImage,@"STO_CUDA_ENTRY STV_DEFAULT"
restoreImage:
.text.restoreImage:
[----:B------:R-:W-:Y:S01]  /*0000*/  LDC R1, c[0x0][0x37c] ;  /* 0x0000df00ff017b82 */ /* 0x000fe20000000800 */
[----:B------:R-:W0:Y:S07]  /*0010*/  S2R R2, SR_TID.Y ;  /* 0x0000000000027919 */ /* 0x000e2e0000002200 */
[----:B------:R-:W1:Y:S01]  /*0020*/  LDC R0, c[0x0][0x360] ;  /* 0x0000d800ff007b82 */ /* 0x000e620000000800 */
[----:B------:R-:W1:Y:S07]  /*0030*/  S2R R3, SR_TID.X ;  /* 0x0000000000037919 */ /* 0x000e6e0000002100 */
[----:B------:R-:W0:Y:S08]  /*0040*/  S2UR UR5, SR_CTAID.Y ;  /* 0x00000000000579c3 */ /* 0x000e300000002600 */
[----:B------:R-:W0:Y:S08]  /*0050*/  LDC R5, c[0x0][0x364] ;  /* 0x0000d900ff057b82 */ /* 0x000e300000000800 */
[----:B------:R-:W1:Y:S01]  /*0060*/  S2UR UR4, SR_CTAID.X ;  /* 0x00000000000479c3 */ /* 0x000e620000002500 */
[----:B0-----:R-:W-:-:S05]  /*0070*/  IMAD R5, R5, UR5, R2 ;  /* 0x0000000505057c24 */ /* 0x001fca000f8e0202 */
[----:B------:R-:W-:Y:S01]  /*0080*/  ISETP.GT.U32.AND P0, PT, R5, 0x1e, PT ;  /* 0x0000001e0500780c */ /* 0x000fe20003f04070 */
[----:B-1----:R-:W-:-:S05]  /*0090*/  IMAD R0, R0, UR4, R3 ;  /* 0x0000000400007c24 */ /* 0x002fca000f8e0203 */
[----:B------:R-:W-:-:S13]  /*00a0*/  ISETP.GT.OR P0, PT, R0, 0x1e, P0 ;  /* 0x0000001e0000780c */ /* 0x000fda0000704670 */
[----:B------:R-:W-:Y:S05]  /*00b0*/  @P0 EXIT ;  /* 0x000000000000094d */ /* 0x000fea0003800000 */
[----:B------:R-:W0:Y:S01]  /*00c0*/  LDC.64 R2, c[0x0][0x390] ;  /* 0x0000e400ff027b82 */ /* 0x000e220000000a00 */
[----:B------:R-:W1:Y:S01]  /*00d0*/  LDCU.64 UR4, c[0x0][0x358] ;  /* 0x00006b00ff0477ac */ /* 0x000e620008000a00 */
[----:B------:R-:W-:Y:S01]  /*00e0*/  IMAD R4, R5, 0x1f, R0 ;  /* 0x0000001f05047824 */ /* 0x000fe200078e0200 */
[----:B------:R-:W2:Y:S05]  /*00f0*/  LDCU.64 UR6, c[0x0][0x3a0] ;  /* 0x00007400ff0677ac */ /* 0x000eaa0008000a00 */
[----:B------:R-:W3:Y:S01]  /*0100*/  LDC.64 R6, c[0x0][0x380] ;  /* 0x0000e000ff067b82 */ /* 0x000ee20000000a00 */
[----:B------:R-:W4:Y:S07]  /*0110*/  LDCU.64 UR8, c[0x0][0x388] ;  /* 0x00007100ff0877ac */ /* 0x000f2e0008000a00 */
[----:B------:R-:W5:Y:S01]  /*0120*/  LDC.64 R10, c[0x0][0x398] ;  /* 0x0000e600ff0a7b82 */ /* 0x000f620000000a00 */
[----:B0-----:R-:W-:-:S04]  /*0130*/  IMAD R3, R3, 0xb43, R4 ;  /* 0x00000b4303037824 */ /* 0x001fc800078e0204 */
[----:B---3--:R-:W-:-:S05]  /*0140*/  IMAD.WIDE R6, R3, 0x4, R6 ;  /* 0x0000000403067825 */ /* 0x008fca00078e0206 */
[----:B-1----:R-:W2:Y:S04]  /*0150*/  LDG.E.CONSTANT R4, desc[UR4][R6.64+0xf04] ;  /* 0x000f040406047981 */ /* 0x002ea8000c1e9900 */
[----:B------:R-:W3:Y:S04]  /*0160*/  LDG.E.CONSTANT R3, desc[UR4][R6.64] ;  /* 0x0000000406037981 */ /* 0x000ee8000c1e9900 */
[----:B------:R-:W4:Y:S01]  /*0170*/  LDG.E.CONSTANT R8, desc[UR4][R6.64+0x1e08] ;  /* 0x001e080406087981 */ /* 0x000f22000c1e9900 */
[----:B--2---:R-:W-:Y:S01]  /*0180*/  FADD R4, R4, UR7 ;  /* 0x0000000704047e21 */ /* 0x004fe20008000000 */
[----:B---3--:R-:W-:-:S03]  /*0190*/  FADD R3, R3, UR7 ;  /* 0x0000000703037e21 */ /* 0x008fc60008000000 */
[----:B-----5:R-:W-:Y:S01]  /*01a0*/  FMUL R4, R4, R11 ;  /* 0x0000000b04047220 */ /* 0x020fe20000400000 */
[----:B----4-:R-:W-:Y:S01]  /*01b0*/  FADD R8, R8, UR7 ;  /* 0x0000000708087e21 */ /* 0x010fe20008000000 */
[----:B------:R-:W-:Y:S02]  /*01c0*/  FMUL R3, R3, R10 ;  /* 0x0000000a03037220 */ /* 0x000fe40000400000 */
[----:B------:R-:W-:Y:S01]  /*01d0*/  FMUL R4, R4, 255 ;  /* 0x437f000004047820 */ /* 0x000fe20000400000 */
[----:B------:R-:W-:Y:S01]  /*01e0*/  FMUL R8, R8, UR6 ;  /* 0x0000000608087c20 */ /* 0x000fe20008400000 */
[----:B------:R-:W-:-:S03]  /*01f0*/  FMUL R3, R3, 255 ;  /* 0x437f000003037820 */ /* 0x000fc60000400000 */
[----:B------:R-:W-:Y:S01]  /*0200*/  FMNMX R4, R4, 255, PT ;  /* 0x437f000004047809 */ /* 0x000fe20003800000 */
[----:B------:R-:W-:Y:S01]  /*0210*/  FMUL R8, R8, 255 ;  /* 0x437f000008087820 */ /* 0x000fe20000400000 */
[----:B------:R-:W-:Y:S02]  /*0220*/  FMNMX R3, R3, 255, PT ;  /* 0x437f000003037809 */ /* 0x000fe40003800000 */
[----:B------:R-:W-:Y:S02]  /*0230*/  FMNMX R6, RZ, R4, !PT ;  /* 0x00000004ff067209 */ /* 0x000fe40007800000 */
[----:B------:R-:W-:Y:S02]  /*0240*/  FMNMX R8, R8, 255, PT ;  /* 0x437f000008087809 */ /* 0x000fe40003800000 */
[----:B------:R-:W-:Y:S01]  /*0250*/  FMNMX R4, RZ, R3, !PT ;  /* 0x00000003ff047209 */ /* 0x000fe20007800000 */
[----:B------:R-:W-:Y:S01]  /*0260*/  IMAD R3, R5, R2, RZ ;  /* 0x0000000205037224 */ /* 0x000fe200078e02ff */
[----:B------:R-:W-:Y:S01]  /*0270*/  FMNMX R8, RZ, R8, !PT ;  /* 0x00000008ff087209 */ /* 0x000fe20007800000 */
[----:B------:R-:W0:Y:S03]  /*0280*/  F2I.U32.TRUNC.NTZ R7, R6 ;  /* 0x0000000600077305 */ /* 0x000e26000020f000 */
[----:B------:R-:W-:-:S04]  /*0290*/  IADD3 R2, P0, PT, R3, UR8, RZ ;  /* 0x0000000803027c10 */ /* 0x000fc8000ff1e0ff */
[----:B------:R-:W-:Y:S01]  /*02a0*/  LEA.HI.X.SX32 R3, R3, UR9, 0x1, P0 ;  /* 0x0000000903037c11 */ /* 0x000fe200080f0eff */
[----:B------:R-:W1:Y:S02]  /*02b0*/  F2I.U32.TRUNC.NTZ R9, R4 ;  /* 0x0000000400097305 */ /* 0x000e64000020f000 */
[----:B------:R-:W-:-:S06]  /*02c0*/  IMAD.WIDE R2, R0, 0x3, R2 ;  /* 0x0000000300027825 */ /* 0x000fcc00078e0202 */
[----:B------:R-:W2:Y:S01]  /*02d0*/  F2I.U32.TRUNC.NTZ R5, R8 ;  /* 0x0000000800057305 */ /* 0x000ea2000020f000 */
[----:B0-----:R-:W-:Y:S04]  /*02e0*/  STG.E.U8 desc[UR4][R2.64+0x1], R7 ;  /* 0x0000010702007986 */ /* 0x001fe8000c101104 */
[----:B-1----:R-:W-:Y:S04]  /*02f0*/  STG.E.U8 desc[UR4][R2.64+0x2], R9 ;  /* 0x0000020902007986 */ /* 0x002fe8000c101104 */
[----:B--2---:R-:W-:Y:S01]  /*0300*/  STG.E.U8 desc[UR4][R2.64], R5 ;  /* 0x0000000502007986 */ /* 0x004fe2000c101104 */
[----:B------:R-:W-:Y:S05]  /*0310*/  EXIT ;  /* 0x000000000000794d */ /* 0x000fea0003800000 */
.L_x_0:
[----:B------:R-:W-:-:S00]  /*0320*/  BRA `(.L_x_0) ;  /* 0xfffffffc00fc7947 */ /* 0x000fc0000383ffff */
[----:B------:R-:W-:-:S00]  /*0330*/  NOP ;  /* 0x0000000000007918 */ /* 0x000fc00000000000 */
        /* <DEDUP_REMOVED lines=12> */
.L_x_20:


//--------------------- .text.prepareData         --------------------------
	.section	.text.prepareData,"ax",@progbits
	.align	128
        .global         prepareData
        .type           prepareData,@function
        .size           prepareData,(.L_x_19 - prepareData)
        .other          prepareData,@"STO_CUDA_ENTRY STV_DEFAULT"
prepareData:
.text.prepareData:
[----:B------:R-:W-:Y:S01]  /*0000*/  LDC R1, c[0x0][0x37c] ;  /* 0x0000df00ff017b82 */ /* 0x000fe20000000800 */
[----:B------:R-:W0:Y:S07]  /*0010*/  S2R R2, SR_TID.Z ;  /* 0x0000000000027919 */ /* 0x000e2e0000002300 */
[----:B------:R-:W1:Y:S01]  /*0020*/  LDC R8, c[0x0][0x360] ;  /* 0x0000d800ff087b82 */ /* 0x000e620000000800 */
[----:B------:R-:W2:Y:S01]  /*0030*/  S2R R0, SR_TID.Y ;  /* 0x0000000000007919 */ /* 0x000ea20000002200 */
[----:B------:R-:W1:Y:S06]  /*0040*/  S2R R3, SR_TID.X ;  /* 0x0000000000037919 */ /* 0x000e6c0000002100 */
[----:B------:R-:W2:Y:S08]  /*0050*/  LDC R7, c[0x0][0x364] ;  /* 0x0000d900ff077b82 */ /* 0x000eb00000000800 */
[----:B------:R-:W0:Y:S08]  /*0060*/  S2UR UR6, SR_CTAID.Z ;  /* 0x00000000000679c3 */ /* 0x000e300000002700 */
[----:B------:R-:W0:Y:S08]  /*0070*/  LDC R5, c[0x0][0x368] ;  /* 0x0000da00ff057b82 */ /* 0x000e300000000800 */
[----:B------:R-:W2:Y:S08]  /*0080*/  S2UR UR5, SR_CTAID.Y ;  /* 0x00000000000579c3 */ /* 0x000eb00000002600 */
[----:B------:R-:W1:Y:S01]  /*0090*/  S2UR UR4, SR_CTAID.X ;  /* 0x00000000000479c3 */ /* 0x000e620000002500 */
[----:B0-----:R-:W-:-:S05]  /*00a0*/  IMAD R5, R5, UR6, R2 ;  /* 0x0000000605057c24 */ /* 0x001fca000f8e0202 */
[----:B------:R-:W-:Y:S01]  /*00b0*/  ISETP.GT.U32.AND P0, PT, R5, 0x3, PT ;  /* 0x000000030500780c */ /* 0x000fe20003f04070 */
[----:B--2---:R-:W-:-:S05]  /*00c0*/  IMAD R7, R7, UR5, R0 ;  /* 0x0000000507077c24 */ /* 0x004fca000f8e0200 */
[----:B------:R-:W-:Y:S01]  /*00d0*/  ISETP.GT.U32.OR P0, PT, R7, 0x1e, P0 ;  /* 0x0000001e0700780c */ /* 0x000fe20000704470 */
[----:B-1----:R-:W-:-:S05]  /*00e0*/  IMAD R8, R8, UR4, R3 ;  /* 0x0000000408087c24 */ /* 0x002fca000f8e0203 */
[----:B------:R-:W-:-:S13]  /*00f0*/  ISETP.GT.OR P0, PT, R8, 0x1e, P0 ;  /* 0x0000001e0800780c */ /* 0x000fda0000704670 */
[----:B------:R-:W-:Y:S05]  /*0100*/  @P0 EXIT ;  /* 0x000000000000094d */ /* 0x000fea0003800000 */
[C---:B------:R-:W-:Y:S01]  /*0110*/  LOP3.LUT R0, R5.reuse, 0x1, RZ, 0xc0, !PT ;  /* 0x0000000105007812 */ /* 0x040fe200078ec0ff */
[----:B------:R-:W0:Y:S01]  /*0120*/  LDC.64 R12, c[0x0][0x388] ;  /* 0x0000e200ff0c7b82 */ /* 0x000e220000000a00 */
[----:B------:R-:W-:Y:S01]  /*0130*/  ISETP.GT.U32.AND P0, PT, R5, 0x1, PT ;  /* 0x000000010500780c */ /* 0x000fe20003f04070 */
[----:B------:R-:W1:Y:S01]  /*0140*/  LDCU.64 UR4, c[0x0][0x358] ;  /* 0x00006b00ff0477ac */ /* 0x000e620008000a00 */
[----:B------:R-:W-:Y:S01]  /*0150*/  ISETP.NE.U32.AND P1, PT, R0, 0x1, PT ;  /* 0x000000010000780c */ /* 0x000fe20003f25070 */
[C---:B------:R-:W-:Y:S02]  /*0160*/  VIADD R3, R7.reuse, 0x20 ;  /* 0x0000002007037836 */ /* 0x040fe40000000000 */
[----:B------:R-:W-:Y:S02]  /*0170*/  VIADD R0, R8, 0x20 ;  /* 0x0000002008007836 */ /* 0x000fe40000000000 */
[----:B------:R-:W2:Y:S06]  /*0180*/  LDC.64 R14, c[0x0][0x380] ;  /* 0x0000e000ff0e7b82 */ /* 0x000eac0000000a00 */
[----:B------:R-:W-:-:S02]  /*0190*/  @!P0 IADD3 R3, PT, PT, R7, 0x1, RZ ;  /* 0x0000000107038810 */ /* 0x000fc40007ffe0ff */
[----:B------:R-:W-:Y:S01]  /*01a0*/  @P1 VIADD R0, R8, 0x1 ;  /* 0x0000000108001836 */ /* 0x000fe20000000000 */
[----:B------:R-:W3:Y:S03]  /*01b0*/  LDC R18, c[0x0][0x3a8] ;  /* 0x0000ea00ff127b82 */ /* 0x000ee60000000800 */
[----:B------:R-:W-:-:S04]  /*01c0*/  IMAD R9, R3, 0x42, R0 ;  /* 0x0000004203097824 */ /* 0x000fc800078e0200 */
[----:B0-----:R-:W-:-:S05]  /*01d0*/  IMAD.WIDE R12, R9, 0xc, R12 ;  /* 0x0000000c090c7825 */ /* 0x001fca00078e020c */
[----:B-1----:R-:W4:Y:S01]  /*01e0*/  LDG.E.CONSTANT R3, desc[UR4][R12.64] ;  /* 0x000000040c037981 */ /* 0x002f22000c1e9900 */
[----:B--2---:R-:W-:Y:S01]  /*01f0*/  IMAD.WIDE R14, R9, 0xc, R14 ;  /* 0x0000000c090e7825 */ /* 0x004fe200078e020e */
[----:B------:R-:W-:Y:S02]  /*0200*/  BSSY.RECONVERGENT B0, `(.L_x_1) ;  /* 0x0000013000007945 */ /* 0x000fe40003800200 */
[----:B------:R-:W5:Y:S04]  /*0210*/  LDG.E.CONSTANT R0, desc[UR4][R12.64+0x4] ;  /* 0x000004040c007981 */ /* 0x000f68000c1e9900 */
[----:B------:R-:W5:Y:S04]  /*0220*/  LDG.E.CONSTANT R16, desc[UR4][R14.64] ;  /* 0x000000040e107981 */ /* 0x000f68000c1e9900 */
[----:B------:R-:W5:Y:S04]  /*0230*/  LDG.E.CONSTANT R6, desc[UR4][R14.64+0x4] ;  /* 0x000004040e067981 */ /* 0x000f68000c1e9900 */
[----:B------:R-:W5:Y:S01]  /*0240*/  LDG.E.CONSTANT R10, desc[UR4][R14.64+0x8] ;  /* 0x000008040e0a7981 */ /* 0x000f62000c1e9900 */
[----:B---3--:R-:W0:Y:S03]  /*0250*/  MUFU.RCP R4, R18 ;  /* 0x0000001200047308 */ /* 0x008e260000001000 */
[----:B------:R1:W5:Y:S01]  /*0260*/  LDG.E.CONSTANT R2, desc[UR4][R12.64+0x8] ;  /* 0x000008040c027981 */ /* 0x000362000c1e9900 */
[----:B0-----:R-:W-:-:S04]  /*0270*/  FFMA R9, R4, -R18, 1 ;  /* 0x3f80000004097423 */ /* 0x001fc80000000812 */
[----:B------:R-:W-:Y:S01]  /*0280*/  FFMA R4, R4, R9, R4 ;  /* 0x0000000904047223 */ /* 0x000fe20000000004 */
[----:B----4-:R-:W0:Y:S03]  /*0290*/  FCHK P0, R3, R18 ;  /* 0x0000001203007302 */ /* 0x010e260000000000 */
[----:B------:R-:W-:-:S04]  /*02a0*/  FFMA R9, R3, R4, RZ ;  /* 0x0000000403097223 */ /* 0x000fc800000000ff */
[----:B------:R-:W-:-:S04]  /*02b0*/  FFMA R11, R9, -R18, R3 ;  /* 0x80000012090b7223 */ /* 0x000fc80000000003 */
[----:B-1----:R-:W-:Y:S01]  /*02c0*/  FFMA R12, R4, R11, R9 ;  /* 0x0000000b040c7223 */ /* 0x002fe20000000009 */
[----:B0-----:R-:W-:Y:S06]  /*02d0*/  @!P0 BRA `(.L_x_2) ;  /* 0x0000000000148947 */ /* 0x001fec0003800000 */
[----:B------:R-:W0:Y:S01]  /*02e0*/  LDCU UR6, c[0x0][0x3a8] ;  /* 0x00007500ff0677ac */ /* 0x000e220008000800 */
[----:B------:R-:W-:Y:S01]  /*02f0*/  MOV R18, 0x320 ;  /* 0x0000032000127802 */ /* 0x000fe20000000f00 */
[----:B0-----:R-:W-:-:S07]  /*0300*/  IMAD.U32 R4, RZ, RZ, UR6 ;  /* 0x00000006ff047e24 */ /* 0x001fce000f8e00ff */
[----:B-----5:R-:W-:Y:S05]  /*0310*/  CALL.REL.NOINC `($__internal_0_$__cuda_sm3x_div_rn_noftz_f32_slowpath) ;  /* 0x0000000000e47944 */ /* 0x020fea0003c00000 */
[----:B------:R-:W-:-:S07]  /*0320*/  MOV R12, R3 ;  /* 0x00000003000c7202 */ /* 0x000fce0000000f00 */
.L_x_2:
[----:B------:R-:W-:Y:S05]  /*0330*/  BSYNC.RECONVERGENT B0 ;  /* 0x0000000000007941 */ /* 0x000fea0003800200 */
.L_x_1:
[----:B------:R-:W0:Y:S01]  /*0340*/  LDC R9, c[0x0][0x3ac] ;  /* 0x0000eb00ff097b82 */ /* 0x000e220000000800 */
[----:B------:R-:W-:Y:S01]  /*0350*/  BSSY.RECONVERGENT B0, `(.L_x_3) ;  /* 0x000000f000007945 */ /* 0x000fe20003800200 */
[----:B0-----:R-:W0:Y:S08]  /*0360*/  MUFU.RCP R3, R9 ;  /* 0x0000000900037308 */ /* 0x001e300000001000 */
[----:B-----5:R-:W1:Y:S01]  /*0370*/  FCHK P0, R0, R9 ;  /* 0x0000000900007302 */ /* 0x020e620000000000 */
[----:B0-----:R-:W-:-:S04]  /*0380*/  FFMA R4, R3, -R9, 1 ;  /* 0x3f80000003047423 */ /* 0x001fc80000000809 */
[----:B------:R-:W-:-:S04]  /*0390*/  FFMA R3, R3, R4, R3 ;  /* 0x0000000403037223 */ /* 0x000fc80000000003 */
[----:B------:R-:W-:-:S04]  /*03a0*/  FFMA R14, R0, R3, RZ ;  /* 0x00000003000e7223 */ /* 0x000fc800000000ff */
[----:B------:R-:W-:-:S04]  /*03b0*/  FFMA R4, R14, -R9, R0 ;  /* 0x800000090e047223 */ /* 0x000fc80000000000 */
[----:B------:R-:W-:Y:S01]  /*03c0*/  FFMA R14, R3, R4, R14 ;  /* 0x00000004030e7223 */ /* 0x000fe2000000000e */
[----:B-1----:R-:W-:Y:S06]  /*03d0*/  @!P0 BRA `(.L_x_4) ;  /* 0x0000000000188947 */ /* 0x002fec0003800000 */
[----:B------:R-:W0:Y:S01]  /*03e0*/  LDCU UR6, c[0x0][0x3ac] ;  /* 0x00007580ff0677ac */ /* 0x000e220008000800 */
[----:B------:R-:W-:Y:S01]  /*03f0*/  IMAD.MOV.U32 R3, RZ, RZ, R0 ;  /* 0x000000ffff037224 */ /* 0x000fe200078e0000 */
[----:B------:R-:W-:Y:S01]  /*0400*/  MOV R18, 0x430 ;  /* 0x0000043000127802 */ /* 0x000fe20000000f00 */
[----:B0-----:R-:W-:-:S07]  /*0410*/  IMAD.U32 R4, RZ, RZ, UR6 ;  /* 0x00000006ff047e24 */ /* 0x001fce000f8e00ff */
[----:B------:R-:W-:Y:S05]  /*0420*/  CALL.REL.NOINC `($__internal_0_$__cuda_sm3x_div_rn_noftz_f32_slowpath) ;  /* 0x0000000000a07944 */ /* 0x000fea0003c00000 */
[----:B------:R-:W-:-:S07]  /*0430*/  MOV R14, R3 ;  /* 0x00000003000e7202 */ /* 0x000fce0000000f00 */
.L_x_4:
[----:B------:R-:W-:Y:S05]  /*0440*/  BSYNC.RECONVERGENT B0 ;  /* 0x0000000000007941 */ /* 0x000fea0003800200 */
.L_x_3:
[----:B------:R-:W0:Y:S01]  /*0450*/  LDC R9, c[0x0][0x3b0] ;  /* 0x0000ec00ff097b82 */ /* 0x000e220000000800 */
[----:B------:R-:W-:Y:S01]  /*0460*/  BSSY.RECONVERGENT B0, `(.L_x_5) ;  /* 0x000000f000007945 */ /* 0x000fe20003800200 */
[----:B0-----:R-:W0:Y:S08]  /*0470*/  MUFU.RCP R0, R9 ;  /* 0x0000000900007308 */ /* 0x001e300000001000 */
[----:B------:R-:W1:Y:S01]  /*0480*/  FCHK P0, R2, R9 ;  /* 0x0000000902007302 */ /* 0x000e620000000000 */
        /* <DEDUP_REMOVED lines=12> */
.L_x_6:
[----:B------:R-:W-:Y:S05]  /*0550*/  BSYNC.RECONVERGENT B0 ;  /* 0x0000000000007941 */ /* 0x000fea0003800200 */
.L_x_5:
[----:B------:R-:W0:Y:S01]  /*0560*/  LDC.64 R2, c[0x0][0x3a0] ;  /* 0x0000e800ff027b82 */ /* 0x000e220000000a00 */
[----:B------:R-:W-:-:S04]  /*0570*/  IMAD R8, R7, 0x1f, R8 ;  /* 0x0000001f07087824 */ /* 0x000fc800078e0208 */
[----:B------:R-:W-:-:S03]  /*0580*/  IMAD R5, R5, 0xb43, R8 ;  /* 0x00000b4305057824 */ /* 0x000fc600078e0208 */
[----:B------:R-:W1:Y:S08]  /*0590*/  LDC.64 R20, c[0x0][0x390] ;  /* 0x0000e400ff147b82 */ /* 0x000e700000000a00 */
[----:B------:R-:W2:Y:S01]  /*05a0*/  LDC.64 R18, c[0x0][0x398] ;  /* 0x0000e600ff127b82 */ /* 0x000ea20000000a00 */
[----:B0-----:R-:W-:Y:S02]  /*05b0*/  IMAD R5, R2, 0x2d0c, R5 ;  /* 0x00002d0c02057824 */ /* 0x001fe400078e0205 */
[--C-:B------:R-:W-:Y:S01]  /*05c0*/  FADD R7, R16, -R3.reuse ;  /* 0x8000000310077221 */ /* 0x100fe20000000000 */
[--C-:B------:R-:W-:Y:S01]  /*05d0*/  FADD R9, R6, -R3.reuse ;  /* 0x8000000306097221 */ /* 0x100fe20000000000 */
[--C-:B------:R-:W-:Y:S01]  /*05e0*/  FADD R11, R14, -R3.reuse ;  /* 0x800000030e0b7221 */ /* 0x100fe20000000000 */
[----:B------:R-:W-:Y:S01]  /*05f0*/  FADD R13, R10, -R3 ;  /* 0x800000030a0d7221 */ /* 0x000fe20000000000 */
[----:B-1----:R-:W-:-:S05]  /*0600*/  IMAD.WIDE R20, R5, 0x4, R20 ;  /* 0x0000000405147825 */ /* 0x002fca00078e0214 */
[----:B------:R-:W-:Y:S01]  /*0610*/  STG.E desc[UR4][R20.64], R7 ;  /* 0x0000000714007986 */ /* 0x000fe2000c101904 */
[----:B--2---:R-:W-:-:S04]  /*0620*/  IMAD.WIDE R18, R5, 0x4, R18 ;  /* 0x0000000405127825 */ /* 0x004fc800078e0212 */
[--C-:B------:R-:W-:Y:S01]  /*0630*/  FADD R5, R12, -R3.reuse ;  /* 0x800000030c057221 */ /* 0x100fe20000000000 */
[----:B------:R-:W-:-:S04]  /*0640*/  FADD R3, R0, -R3 ;  /* 0x8000000300037221 */ /* 0x000fc80000000000 */
[----:B------:R-:W-:Y:S04]  /*0650*/  STG.E desc[UR4][R18.64], R5 ;  /* 0x0000000512007986 */ /* 0x000fe8000c101904 */
[----:B------:R-:W-:Y:S04]  /*0660*/  STG.E desc[UR4][R20.64+0xf04], R9 ;  /* 0x000f040914007986 */ /* 0x000fe8000c101904 */
[----:B------:R-:W-:Y:S04]  /*0670*/  STG.E desc[UR4][R18.64+0xf04], R11 ;  /* 0x000f040b12007986 */ /* 0x000fe8000c101904 */
[----:B------:R-:W-:Y:S04]  /*0680*/  STG.E desc[UR4][R20.64+0x1e08], R13 ;  /* 0x001e080d14007986 */ /* 0x000fe8000c101904 */
[----:B------:R-:W-:Y:S01]  /*0690*/  STG.E desc[UR4][R18.64+0x1e08], R3 ;  /* 0x001e080312007986 */ /* 0x000fe2000c101904 */
[----:B------:R-:W-:Y:S05]  /*06a0*/  EXIT ;  /* 0x000000000000794d */ /* 0x000fea0003800000 */
        .weak           $__internal_0_$__cuda_sm3x_div_rn_noftz_f32_slowpath
        .type           $__internal_0_$__cuda_sm3x_div_rn_noftz_f32_slowpath,@function
        .size           $__internal_0_$__cuda_sm3x_div_rn_noftz_f32_slowpath,(.L_x_19 - $__internal_0_$__cuda_sm3x_div_rn_noftz_f32_slowpath)
$__internal_0_$__cuda_sm3x_div_rn_noftz_f32_slowpath:
[----:B------:R-:W-:Y:S01]  /*06b0*/  SHF.R.U32.HI R11, RZ, 0x17, R4 ;  /* 0x00000017ff0b7819 */ /* 0x000fe20000011604 */
[----:B------:R-:W-:Y:S01]  /*06c0*/  BSSY.RECONVERGENT B1, `(.L_x_7) ;  /* 0x0000062000017945 */ /* 0x000fe20003800200 */
[----:B------:R-:W-:Y:S02]  /*06d0*/  SHF.R.U32.HI R9, RZ, 0x17, R3 ;  /* 0x00000017ff097819 */ /* 0x000fe40000011603 */
[----:B------:R-:W-:Y:S02]  /*06e0*/  LOP3.LUT R11, R11, 0xff, RZ, 0xc0, !PT ;  /* 0x000000ff0b0b7812 */ /* 0x000fe400078ec0ff */
[----:B------:R-:W-:-:S03]  /*06f0*/  LOP3.LUT R20, R9, 0xff, RZ, 0xc0, !PT ;  /* 0x000000ff09147812 */ /* 0x000fc600078ec0ff */
[----:B------:R-:W-:Y:S02]  /*0700*/  VIADD R15, R11, 0xffffffff ;  /* 0xffffffff0b0f7836 */ /* 0x000fe40000000000 */
[----:B------:R-:W-:-:S03]  /*0710*/  VIADD R13, R20, 0xffffffff ;  /* 0xffffffff140d7836 */ /* 0x000fc60000000000 */
[----:B------:R-:W-:-:S04]  /*0720*/  ISETP.GT.U32.AND P0, PT, R15, 0xfd, PT ;  /* 0x000000fd0f00780c */ /* 0x000fc80003f04070 */
[----:B------:R-:W-:-:S13]  /*0730*/  ISETP.GT.U32.OR P0, PT, R13, 0xfd, P0 ;  /* 0x000000fd0d00780c */ /* 0x000fda0000704470 */
[----:B------:R-:W-:Y:S01]  /*0740*/  @!P0 MOV R9, RZ ;  /* 0x000000ff00098202 */ /* 0x000fe20000000f00 */
[----:B------:R-:W-:Y:S06]  /*0750*/  @!P0 BRA `(.L_x_8) ;  /* 0x00000000005c8947 */ /* 0x000fec0003800000 */
[----:B------:R-:W-:Y:S02]  /*0760*/  FSETP.GTU.FTZ.AND P0, PT, |R3|, +INF , PT ;  /* 0x7f8000000300780b */ /* 0x000fe40003f1c200 */
[----:B------:R-:W-:-:S04]  /*0770*/  FSETP.GTU.FTZ.AND P1, PT, |R4|, +INF , PT ;  /* 0x7f8000000400780b */ /* 0x000fc80003f3c200 */
[----:B------:R-:W-:-:S13]  /*0780*/  PLOP3.LUT P0, PT, P0, P1, PT, 0xf8, 0x8f ;  /* 0x00000000008f781c */ /* 0x000fda0000703f70 */
[----:B------:R-:W-:Y:S05]  /*0790*/  @P0 BRA `(.L_x_9) ;  /* 0x00000004004c0947 */ /* 0x000fea0003800000 */
[----:B------:R-:W-:-:S13]  /*07a0*/  LOP3.LUT P0, RZ, R4, 0x7fffffff, R3, 0xc8, !PT ;  /* 0x7fffffff04ff7812 */ /* 0x000fda000780c803 */
[----:B------:R-:W-:Y:S05]  /*07b0*/  @!P0 BRA `(.L_x_10) ;  /* 0x00000004003c8947 */ /* 0x000fea0003800000 */
[C---:B------:R-:W-:Y:S02]  /*07c0*/  FSETP.NEU.FTZ.AND P2, PT, |R3|.reuse, +INF , PT ;  /* 0x7f8000000300780b */ /* 0x040fe40003f5d200 */
[----:B------:R-:W-:Y:S02]  /*07d0*/  FSETP.NEU.FTZ.AND P1, PT, |R4|, +INF , PT ;  /* 0x7f8000000400780b */ /* 0x000fe40003f3d200 */
[----:B------:R-:W-:-:S11]  /*07e0*/  FSETP.NEU.FTZ.AND P0, PT, |R3|, +INF , PT ;  /* 0x7f8000000300780b */ /* 0x000fd60003f1d200 */
[----:B------:R-:W-:Y:S05]  /*07f0*/  @!P1 BRA !P2, `(.L_x_10) ;  /* 0x00000004002c9947 */ /* 0x000fea0005000000 */
[----:B------:R-:W-:-:S04]  /*0800*/  LOP3.LUT P2, RZ, R3, 0x7fffffff, RZ, 0xc0, !PT ;  /* 0x7fffffff03ff7812 */ /* 0x000fc8000784c0ff */
[----:B------:R-:W-:-:S13]  /*0810*/  PLOP3.LUT P1, PT, P1, P2, PT, 0x2f, 0xf2 ;  /* 0x0000000000f2781c */ /* 0x000fda0000f24577 */
[----:B------:R-:W-:Y:S05]  /*0820*/  @P1 BRA `(.L_x_11) ;  /* 0x0000000400181947 */ /* 0x000fea0003800000 */
[----:B------:R-:W-:-:S04]  /*0830*/  LOP3.LUT P1, RZ, R4, 0x7fffffff, RZ, 0xc0, !PT ;  /* 0x7fffffff04ff7812 */ /* 0x000fc8000782c0ff */
[----:B------:R-:W-:-:S13]  /*0840*/  PLOP3.LUT P0, PT, P0, P1, PT, 0x2f, 0xf2 ;  /* 0x0000000000f2781c */ /* 0x000fda0000702577 */
[----:B------:R-:W-:Y:S05]  /*0850*/  @P0 BRA `(.L_x_12) ;  /* 0x0000000400000947 */ /* 0x000fea0003800000 */
[----:B------:R-:W-:Y:S02]  /*0860*/  ISETP.GE.AND P0, PT, R13, RZ, PT ;  /* 0x000000ff0d00720c */ /* 0x000fe40003f06270 */
[----:B------:R-:W-:-:S11]  /*0870*/  ISETP.GE.AND P1, PT, R15, RZ, PT ;  /* 0x000000ff0f00720c */ /* 0x000fd60003f26270 */
[----:B------:R-:W-:Y:S02]  /*0880*/  @P0 IMAD.MOV.U32 R9, RZ, RZ, RZ ;  /* 0x000000ffff090224 */ /* 0x000fe400078e00ff */
[----:B------:R-:W-:Y:S01]  /*0890*/  @!P0 FFMA R3, R3, 1.84467440737095516160e+19, RZ ;  /* 0x5f80000003038823 */ /* 0x000fe200000000ff */
[----:B------:R-:W-:Y:S02]  /*08a0*/  @!P0 IMAD.MOV.U32 R9, RZ, RZ, -0x40 ;  /* 0xffffffc0ff098424 */ /* 0x000fe400078e00ff */
[----:B------:R-:W-:-:S03]  /*08b0*/  @!P1 FFMA R4, R4, 1.84467440737095516160e+19, RZ ;  /* 0x5f80000004049823 */ /* 0x000fc600000000ff */
[----:B------:R-:W-:-:S07]  /*08c0*/  @!P1 IADD3 R9, PT, PT, R9, 0x40, RZ ;  /* 0x0000004009099810 */ /* 0x000fce0007ffe0ff */
.L_x_8:
[----:B------:R-:W-:Y:S01]  /*08d0*/  LEA R13, R11, 0xc0800000, 0x17 ;  /* 0xc08000000b0d7811 */ /* 0x000fe200078eb8ff */
[----:B------:R-:W-:Y:S01]  /*08e0*/  VIADD R20, R20, 0xffffff81 ;  /* 0xffffff8114147836 */ /* 0x000fe20000000000 */
[----:B------:R-:W-:Y:S03]  /*08f0*/  BSSY.RECONVERGENT B2, `(.L_x_13) ;  /* 0x0000035000027945 */ /* 0x000fe60003800200 */
[----:B------:R-:W-:Y:S02]  /*0900*/  IMAD.IADD R13, R4, 0x1, -R13 ;  /* 0x00000001040d7824 */ /* 0x000fe400078e0a0d */
[C---:B------:R-:W-:Y:S01]  /*0910*/  IMAD R3, R20.reuse, -0x800000, R3 ;  /* 0xff80000014037824 */ /* 0x040fe200078e0203 */
[----:B------:R-:W-:Y:S01]  /*0920*/  IADD3 R20, PT, PT, R20, 0x7f, -R11 ;  /* 0x0000007f14147810 */ /* 0x000fe20007ffe80b */
[----:B------:R-:W0:Y:S01]  /*0930*/  MUFU.RCP R4, R13 ;  /* 0x0000000d00047308 */ /* 0x000e220000001000 */
[----:B------:R-:W-:-:S02]  /*0940*/  FADD.FTZ R22, -R13, -RZ ;  /* 0x800000ff0d167221 */ /* 0x000fc40000010100 */
[----:B------:R-:W-:Y:S02]  /*0950*/  IADD3 R20, PT, PT, R20, R9, RZ ;  /* 0x0000000914147210 */ /* 0x000fe40007ffe0ff */
[----:B0-----:R-:W-:-:S04]  /*0960*/  FFMA R15, R4, R22, 1 ;  /* 0x3f800000040f7423 */ /* 0x001fc80000000016 */
[----:B------:R-:W-:-:S04]  /*0970*/  FFMA R4, R4, R15, R4 ;  /* 0x0000000f04047223 */ /* 0x000fc80000000004 */
[----:B------:R-:W-:-:S04]  /*0980*/  FFMA R15, R3, R4, RZ ;  /* 0x00000004030f7223 */ /* 0x000fc800000000ff */
[----:B------:R-:W-:-:S04]  /*0990*/  FFMA R17, R22, R15, R3 ;  /* 0x0000000f16117223 */ /* 0x000fc80000000003 */
[----:B------:R-:W-:-:S04]  /*09a0*/  FFMA R17, R4, R17, R15 ;  /* 0x0000001104117223 */ /* 0x000fc8000000000f */
[----:B------:R-:W-:-:S04]  /*09b0*/  FFMA R22, R22, R17, R3 ;  /* 0x0000001116167223 */ /* 0x000fc80000000003 */
[----:B------:R-:W-:-:S05]  /*09c0*/  FFMA R3, R4, R22, R17 ;  /* 0x0000001604037223 */ /* 0x000fca0000000011 */
[----:B------:R-:W-:-:S04]  /*09d0*/  SHF.R.U32.HI R11, RZ, 0x17, R3 ;  /* 0x00000017ff0b7819 */ /* 0x000fc80000011603 */
[----:B------:R-:W-:-:S05]  /*09e0*/  LOP3.LUT R11, R11, 0xff, RZ, 0xc0, !PT ;  /* 0x000000ff0b0b7812 */ /* 0x000fca00078ec0ff */
[----:B------:R-:W-:-:S04]  /*09f0*/  IMAD.IADD R13, R11, 0x1, R20 ;  /* 0x000000010b0d7824 */ /* 0x000fc800078e0214 */
[----:B------:R-:W-:-:S05]  /*0a00*/  VIADD R9, R13, 0xffffffff ;  /* 0xffffffff0d097836 */ /* 0x000fca0000000000 */
[----:B------:R-:W-:-:S13]  /*0a10*/  ISETP.GE.U32.AND P0, PT, R9, 0xfe, PT ;  /* 0x000000fe0900780c */ /* 0x000fda0003f06070 */
[----:B------:R-:W-:Y:S05]  /*0a20*/  @!P0 BRA `(.L_x_14) ;  /* 0x0000000000808947 */ /* 0x000fea0003800000 */
[----:B------:R-:W-:-:S13]  /*0a30*/  ISETP.GT.AND P0, PT, R13, 0xfe, PT ;  /* 0x000000fe0d00780c */ /* 0x000fda0003f04270 */
[----:B------:R-:W-:Y:S05]  /*0a40*/  @P0 BRA `(.L_x_15) ;  /* 0x00000000006c0947 */ /* 0x000fea0003800000 */
[----:B------:R-:W-:-:S13]  /*0a50*/  ISETP.GE.AND P0, PT, R13, 0x1, PT ;  /* 0x000000010d00780c */ /* 0x000fda0003f06270 */
[----:B------:R-:W-:Y:S05]  /*0a60*/  @P0 BRA `(.L_x_16) ;  /* 0x0000000000740947 */ /* 0x000fea0003800000 */
[----:B------:R-:W-:Y:S02]  /*0a70*/  ISETP.GE.AND P0, PT, R13, -0x18, PT ;  /* 0xffffffe80d00780c */ /* 0x000fe40003f06270 */
[----:B------:R-:W-:-:S11]  /*0a80*/  LOP3.LUT R3, R3, 0x80000000, RZ, 0xc0, !PT ;  /* 0x8000000003037812 */ /* 0x000fd600078ec0ff */
[----:B------:R-:W-:Y:S05]  /*0a90*/  @!P0 BRA `(.L_x_16) ;  /* 0x0000000000688947 */ /* 0x000fea0003800000 */
[CCC-:B------:R-:W-:Y:S01]  /*0aa0*/  FFMA.RZ R9, R4.reuse, R22.reuse, R17.reuse ;  /* 0x0000001604097223 */ /* 0x1c0fe2000000c011 */
[C---:B------:R-:W-:Y:S02]  /*0ab0*/  IADD3 R20, PT, PT, R13.reuse, 0x20, RZ ;  /* 0x000000200d147810 */ /* 0x040fe40007ffe0ff */
[----:B------:R-:W-:Y:S02]  /*0ac0*/  ISETP.NE.AND P2, PT, R13, RZ, PT ;  /* 0x000000ff0d00720c */ /* 0x000fe40003f45270 */
[----:B------:R-:W-:Y:S01]  /*0ad0*/  LOP3.LUT R11, R9, 0x7fffff, RZ, 0xc0, !PT ;  /* 0x007fffff090b7812 */ /* 0x000fe200078ec0ff */
[CCC-:B------:R-:W-:Y:S01]  /*0ae0*/  FFMA.RP R9, R4.reuse, R22.reuse, R17.reuse ;  /* 0x0000001604097223 */ /* 0x1c0fe20000008011 */
[----:B------:R-:W-:Y:S01]  /*0af0*/  FFMA.RM R4, R4, R22, R17 ;  /* 0x0000001604047223 */ /* 0x000fe20000004011 */
[----:B------:R-:W-:Y:S01]  /*0b00*/  ISETP.NE.AND P1, PT, R13, RZ, PT ;  /* 0x000000ff0d00720c */ /* 0x000fe20003f25270 */
[----:B------:R-:W-:Y:S01]  /*0b10*/  IMAD.MOV R13, RZ, RZ, -R13 ;  /* 0x000000ffff0d7224 */ /* 0x000fe200078e0a0d */
[----:B------:R-:W-:-:S02]  /*0b20*/  LOP3.LUT R11, R11, 0x800000, RZ, 0xfc, !PT ;  /* 0x008000000b0b7812 */ /* 0x000fc400078efcff */
[----:B------:R-:W-:Y:S02]  /*0b30*/  FSETP.NEU.FTZ.AND P0, PT, R9, R4, PT ;  /* 0x000000040900720b */ /* 0x000fe40003f1d000 */
[----:B------:R-:W-:Y:S02]  /*0b40*/  SHF.L.U32 R20, R11, R20, RZ ;  /* 0x000000140b147219 */ /* 0x000fe400000006ff */
[----:B------:R-:W-:Y:S02]  /*0b50*/  SEL R4, R13, RZ, P2 ;  /* 0x000000ff0d047207 */ /* 0x000fe40001000000 */
[----:B------:R-:W-:Y:S02]  /*0b60*/  ISETP.NE.AND P1, PT, R20, RZ, P1 ;  /* 0x000000ff1400720c */ /* 0x000fe40000f25270 */
[----:B------:R-:W-:Y:S02]  /*0b70*/  SHF.R.U32.HI R4, RZ, R4, R11 ;  /* 0x00000004ff047219 */ /* 0x000fe4000001160b */
[----:B------:R-:W-:-:S02]  /*0b80*/  PLOP3.LUT P0, PT, P0, P1, PT, 0xf8, 0x8f ;  /* 0x00000000008f781c */ /* 0x000fc40000703f70 */
[----:B------:R-:W-:Y:S02]  /*0b90*/  SHF.R.U32.HI R20, RZ, 0x1, R4 ;  /* 0x00000001ff147819 */ /* 0x000fe40000011604 */
[----:B------:R-:W-:-:S04]  /*0ba0*/  SEL R9, RZ, 0x1, !P0 ;  /* 0x00000001ff097807 */ /* 0x000fc80004000000 */
[----:B------:R-:W-:-:S04]  /*0bb0*/  LOP3.LUT R9, R9, 0x1, R20, 0xf8, !PT ;  /* 0x0000000109097812 */ /* 0x000fc800078ef814 */
[----:B------:R-:W-:-:S04]  /*0bc0*/  LOP3.LUT R9, R9, R4, RZ, 0xc0, !PT ;  /* 0x0000000409097212 */ /* 0x000fc800078ec0ff */
[----:B------:R-:W-:-:S04]  /*0bd0*/  IADD3 R20, PT, PT, R20, R9, RZ ;  /* 0x0000000914147210 */ /* 0x000fc80007ffe0ff */
[----:B------:R-:W-:Y:S01]  /*0be0*/  LOP3.LUT R3, R20, R3, RZ, 0xfc, !PT ;  /* 0x0000000314037212 */ /* 0x000fe200078efcff */
[----:B------:R-:W-:Y:S06]  /*0bf0*/  BRA `(.L_x_16) ;  /* 0x0000000000107947 */ /* 0x000fec0003800000 */
.L_x_15:
[----:B------:R-:W-:-:S04]  /*0c00*/  LOP3.LUT R3, R3, 0x80000000, RZ, 0xc0, !PT ;  /* 0x8000000003037812 */ /* 0x000fc800078ec0ff */
[----:B------:R-:W-:Y:S01]  /*0c10*/  LOP3.LUT R3, R3, 0x7f800000, RZ, 0xfc, !PT ;  /* 0x7f80000003037812 */ /* 0x000fe200078efcff */
[----:B------:R-:W-:Y:S06]  /*0c20*/  BRA `(.L_x_16) ;  /* 0x0000000000047947 */ /* 0x000fec0003800000 */
.L_x_14:
[----:B------:R-:W-:-:S07]  /*0c30*/  IMAD R3, R20, 0x800000, R3 ;  /* 0x0080000014037824 */ /* 0x000fce00078e0203 */
.L_x_16:
[----:B------:R-:W-:Y:S05]  /*0c40*/  BSYNC.RECONVERGENT B2 ;  /* 0x0000000000027941 */ /* 0x000fea0003800200 */
.L_x_13:
[----:B------:R-:W-:Y:S05]  /*0c50*/  BRA `(.L_x_17) ;  /* 0x0000000000207947 */ /* 0x000fea0003800000 */
.L_x_12:
[----:B------:R-:W-:-:S04]  /*0c60*/  LOP3.LUT R3, R4, 0x80000000, R3, 0x48, !PT ;  /* 0x8000000004037812 */ /* 0x000fc800078e4803 */
[----:B------:R-:W-:Y:S01]  /*0c70*/  LOP3.LUT R3, R3, 0x7f800000, RZ, 0xfc, !PT ;  /* 0x7f80000003037812 */ /* 0x000fe200078efcff */
[----:B------:R-:W-:Y:S06]  /*0c80*/  BRA `(.L_x_17) ;  /* 0x0000000000147947 */ /* 0x000fec0003800000 */
.L_x_11:
[----:B------:R-:W-:Y:S01]  /*0c90*/  LOP3.LUT R3, R4, 0x80000000, R3, 0x48, !PT ;  /* 0x8000000004037812 */ /* 0x000fe200078e4803 */
[----:B------:R-:W-:Y:S06]  /*0ca0*/  BRA `(.L_x_17) ;  /* 0x00000000000c7947 */ /* 0x000fec0003800000 */
.L_x_10:
[----:B------:R-:W0:Y:S01]  /*0cb0*/  MUFU.RSQ R3, -QNAN ;  /* 0xffc0000000037908 */ /* 0x000e220000001400 */
[----:B------:R-:W-:Y:S05]  /*0cc0*/  BRA `(.L_x_17) ;  /* 0x0000000000047947 */ /* 0x000fea0003800000 */
.L_x_9:
[----:B------:R-:W-:-:S07]  /*0cd0*/  FADD.FTZ R3, R3, R4 ;  /* 0x0000000403037221 */ /* 0x000fce0000010000 */
.L_x_17:
[----:B------:R-:W-:Y:S05]  /*0ce0*/  BSYNC.RECONVERGENT B1 ;  /* 0x0000000000017941 */ /* 0x000fea0003800200 */
.L_x_7:
[----:B------:R-:W-:-:S04]  /*0cf0*/  HFMA2 R19, -RZ, RZ, 0, 0 ;  /* 0x00000000ff137431 */ /* 0x000fc800000001ff */
[----:B0-----:R-:W-:Y:S05]  /*0d00*/  RET.REL.NODEC R18 `(prepareData) ;  /* 0xfffffff012bc7950 */ /* 0x001fea0003c3ffff */
.L_x_18:
        /* <DEDUP_REMOVED lines=15> */
.L_x_19:


//--------------------- .nv.shared.reserved.0     --------------------------
	.section	.nv.shared.reserved.0,"aw",@nobits
	.weak		__nv_reservedSMEM_offset_0_alias
	.size		__nv_reservedSMEM_offset_0_alias, 0, 64
	.other		__nv_reservedSMEM_offset_0_alias,@"STO_CUDA_RESERVED_SHARED STV_DEFAULT"
__nv_reservedSMEM_offset_0_alias:
	.zero		0
	.zero		64


//--------------------- .nv.constant0.restoreImage --------------------------
	.section	.nv.constant0.restoreImage,"a",@progbits
	.sectionflags	@""
	.align	4
.nv.constant0.restoreImage:
	.zero		936


//--------------------- .nv.constant0.prepareData --------------------------
	.section	.nv.constant0.prepareData,"a",@progbits
	.sectionflags	@""
	.align	4
.nv.constant0.prepareData:
	.zero		948


//--------------------- SYMBOLS --------------------------

	.type		.nv.reservedSmem.offset0,@object
	.size		.nv.reservedSmem.offset0,0x4
